//
// Generated by NVIDIA NVVM Compiler
//
// Compiler Build ID: CL-36424714
// Cuda compilation tools, release 13.0, V13.0.88
// Based on NVVM 20.0.0
//

.version 9.0
.target sm_100
.address_size 64

	// .globl	causal_softmax_offset_f32
.extern .shared .align 16 .b8 shared[];

.visible .entry causal_softmax_offset_f32(
	.param .u64 .ptr .align 1 causal_softmax_offset_f32_param_0,
	.param .u64 .ptr .align 1 causal_softmax_offset_f32_param_1,
	.param .u32 causal_softmax_offset_f32_param_2,
	.param .u32 causal_softmax_offset_f32_param_3,
	.param .u32 causal_softmax_offset_f32_param_4,
	.param .u32 causal_softmax_offset_f32_param_5
)
{
	.reg .pred 	%p<21>;
	.reg .b32 	%r<36>;
	.reg .b32 	%f<42>;
	.reg .b64 	%rd<17>;

	ld.param.u64 	%rd3, [causal_softmax_offset_f32_param_0];
	ld.param.u64 	%rd4, [causal_softmax_offset_f32_param_1];
	ld.param.u32 	%r17, [causal_softmax_offset_f32_param_3];
	ld.param.u32 	%r16, [causal_softmax_offset_f32_param_4];
	ld.param.u32 	%r18, [causal_softmax_offset_f32_param_5];
	cvta.to.global.u64 	%rd5, %rd4;
	cvta.to.global.u64 	%rd6, %rd3;
	mov.u32 	%r19, %ctaid.x;
	rem.s32 	%r20, %r19, %r17;
	mov.u32 	%r35, %tid.x;
	mul.lo.s32 	%r21, %r16, %r19;
	mul.wide.s32 	%rd7, %r21, 4;
	add.s64 	%rd1, %rd5, %rd7;
	add.s64 	%rd2, %rd6, %rd7;
	add.s32 	%r2, %r20, %r18;
	setp.le.s32 	%p2, %r35, %r2;
	setp.lt.s32 	%p3, %r35, %r16;
	and.pred  	%p1, %p2, %p3;
	mov.f32 	%f38, 0fFF800000;
	not.pred 	%p4, %p1;
	@%p4 bra 	$L__BB0_3;
	mov.f32 	%f38, 0fFF800000;
	mov.u32 	%r3, %ntid.x;
	mov.u32 	%r31, %r35;
$L__BB0_2:
	mul.wide.s32 	%rd8, %r31, 4;
	add.s64 	%rd9, %rd1, %rd8;
	ld.global.nc.f32 	%f12, [%rd9];
	max.f32 	%f38, %f38, %f12;
	add.s32 	%r31, %r31, %r3;
	setp.le.s32 	%p5, %r31, %r2;
	setp.lt.s32 	%p6, %r31, %r16;
	and.pred  	%p7, %p5, %p6;
	@%p7 bra 	$L__BB0_2;
$L__BB0_3:
	shl.b32 	%r22, %r35, 2;
	mov.u32 	%r23, shared;
	add.s32 	%r6, %r23, %r22;
	st.shared.f32 	[%r6], %f38;
	bar.sync 	0;
	mov.u32 	%r7, %ntid.x;
	setp.lt.u32 	%p8, %r7, 2;
	@%p8 bra 	$L__BB0_8;
	mov.u32 	%r32, %r7;
$L__BB0_5:
	shr.u32 	%r9, %r32, 1;
	setp.ge.u32 	%p9, %r35, %r9;
	@%p9 bra 	$L__BB0_7;
	ld.shared.f32 	%f13, [%r6];
	shl.b32 	%r24, %r9, 2;
	add.s32 	%r25, %r6, %r24;
	ld.shared.f32 	%f14, [%r25];
	max.f32 	%f15, %f13, %f14;
	st.shared.f32 	[%r6], %f15;
$L__BB0_7:
	bar.sync 	0;
	setp.gt.u32 	%p10, %r32, 3;
	mov.u32 	%r32, %r9;
	@%p10 bra 	$L__BB0_5;
$L__BB0_8:
	setp.ge.s32 	%p11, %r35, %r16;
	ld.shared.f32 	%f4, [shared];
	bar.sync 	0;
	mov.f32 	%f39, 0f00000000;
	@%p11 bra 	$L__BB0_14;
	mov.f32 	%f39, 0f00000000;
	mov.u32 	%r33, %r35;
$L__BB0_10:
	setp.gt.s32 	%p12, %r33, %r2;
	@%p12 bra 	$L__BB0_12;
	mul.wide.s32 	%rd10, %r33, 4;
	add.s64 	%rd11, %rd1, %rd10;
	ld.global.nc.f32 	%f18, [%rd11];
	sub.f32 	%f19, %f18, %f4;
	fma.rn.f32 	%f20, %f19, 0f3BBB989D, 0f3F000000;
	cvt.sat.f32.f32 	%f21, %f20;
	mov.f32 	%f22, 0f4B400001;
	mov.f32 	%f23, 0f437C0000;
	fma.rm.f32 	%f24, %f21, %f23, %f22;
	add.f32 	%f25, %f24, 0fCB40007F;
	neg.f32 	%f26, %f25;
	fma.rn.f32 	%f27, %f19, 0f3FB8AA3B, %f26;
	fma.rn.f32 	%f28, %f19, 0f32A57060, %f27;
	mov.b32 	%r26, %f24;
	shl.b32 	%r27, %r26, 23;
	mov.b32 	%f29, %r27;
	ex2.approx.ftz.f32 	%f30, %f28;
	mul.f32 	%f31, %f30, %f29;
	add.s64 	%rd12, %rd2, %rd10;
	st.global.f32 	[%rd12], %f31;
	add.f32 	%f39, %f39, %f31;
	bra.uni 	$L__BB0_13;
$L__BB0_12:
	mul.wide.s32 	%rd13, %r33, 4;
	add.s64 	%rd14, %rd2, %rd13;
	mov.b32 	%r28, 0;
	st.global.u32 	[%rd14], %r28;
$L__BB0_13:
	add.s32 	%r33, %r33, %r7;
	setp.lt.s32 	%p13, %r33, %r16;
	@%p13 bra 	$L__BB0_10;
$L__BB0_14:
	setp.lt.u32 	%p14, %r7, 2;
	st.shared.f32 	[%r6], %f39;
	bar.sync 	0;
	@%p14 bra 	$L__BB0_19;
	mov.u32 	%r34, %r7;
$L__BB0_16:
	shr.u32 	%r13, %r34, 1;
	setp.ge.u32 	%p15, %r35, %r13;
	@%p15 bra 	$L__BB0_18;
	shl.b32 	%r29, %r13, 2;
	add.s32 	%r30, %r6, %r29;
	ld.shared.f32 	%f32, [%r30];
	ld.shared.f32 	%f33, [%r6];
	add.f32 	%f34, %f32, %f33;
	st.shared.f32 	[%r6], %f34;
$L__BB0_18:
	bar.sync 	0;
	setp.gt.u32 	%p16, %r34, 3;
	mov.u32 	%r34, %r13;
	@%p16 bra 	$L__BB0_16;
$L__BB0_19:
	@%p4 bra 	$L__BB0_22;
	ld.shared.f32 	%f9, [shared];
$L__BB0_21:
	mul.wide.s32 	%rd15, %r35, 4;
	add.s64 	%rd16, %rd2, %rd15;
	ld.global.f32 	%f35, [%rd16];
	div.rn.f32 	%f36, %f35, %f9;
	st.global.f32 	[%rd16], %f36;
	add.s32 	%r35, %r35, %r7;
	setp.le.s32 	%p18, %r35, %r2;
	setp.lt.s32 	%p19, %r35, %r16;
	and.pred  	%p20, %p18, %p19;
	@%p20 bra 	$L__BB0_21;
$L__BB0_22:
	ret;

}


// ===== COMPILED SASS (sm_100) =====

	.target	sm_100

	.elftype	@"ET_EXEC"


//--------------------- .note.nv.tkinfo           --------------------------
	.section	.note.nv.tkinfo,"",@"SHT_NOTE"
	.sectionflags	@"SHF_NOTE_NV_TKINFO"
	.tkinfo
        /*0018*/ 	.word	0x00000002
        /*0030*/ 	.string	""
        /*0030*/ 	.string	"ptxas"
        /*0030*/ 	.string	"Cuda compilation tools, release 13.0, V13.0.88"
        /*0030*/ 	.string	"Build cuda_13.0.r13.0/compiler.36424714_0"
        /*0030*/ 	.string	"-arch sm_100 -m 64 "



//--------------------- .note.nv.cuinfo           --------------------------
	.section	.note.nv.cuinfo,"",@"SHT_NOTE"
	.sectionflags	@"SHF_NOTE_NV_CUINFO"
        /*0018*/ 	.short	0x0002
        /*001a*/ 	.short	0x0064
        /*001c*/ 	.short	0x0082
	.zero		2


//--------------------- .nv.info                  --------------------------
	.section	.nv.info,"",@"SHT_CUDA_INFO"
	.align	4


	//----- nvinfo : EIATTR_REGCOUNT
	.align		4
        /*0000*/ 	.byte	0x04, 0x2f
        /*0002*/ 	.short	(.L_1 - .L_0)
	.align		4
.L_0:
        /*0004*/ 	.word	index@(causal_softmax_offset_f32)
        /*0008*/ 	.word	0x00000016


	//----- nvinfo : EIATTR_FRAME_SIZE
	.align		4
.L_1:
        /*000c*/ 	.byte	0x04, 0x11
        /*000e*/ 	.short	(.L_3 - .L_2)
	.align		4
.L_2:
        /*0010*/ 	.word	index@($__internal_0_$__cuda_sm3x_div_rn_noftz_f32_slowpath)
        /*0014*/ 	.word	0x00000000


	//----- nvinfo : EIATTR_FRAME_SIZE
	.align		4
.L_3:
        /*0018*/ 	.byte	0x04, 0x11
        /*001a*/ 	.short	(.L_5 - .L_4)
	.align		4
.L_4:
        /*001c*/ 	.word	index@(causal_softmax_offset_f32)
        /*0020*/ 	.word	0x00000000


	//----- nvinfo : EIATTR_MIN_STACK_SIZE
	.align		4
.L_5:
        /*0024*/ 	.byte	0x04, 0x12
        /*0026*/ 	.short	(.L_7 - .L_6)
	.align		4
.L_6:
        /*0028*/ 	.word	index@(causal_softmax_offset_f32)
        /*002c*/ 	.word	0x00000000
.L_7:


//--------------------- .nv.compat                --------------------------
	.section	.nv.compat,"",@"SHT_CUDA_COMPAT_INFO"
	.align	4
        /*0000*/ 	.byte	0x02, 0x09, 0x00, 0x00, 0x02, 0x02, 0x01, 0x00, 0x02, 0x05, 0x05, 0x00, 0x03, 0x07, 0x01, 0x01
        /*0010*/ 	.byte	0x02, 0x03, 0x00, 0x00, 0x02, 0x06, 0x01, 0x00, 0x04, 0x0b, 0x08, 0x00, 0x01, 0x00, 0x00, 0x00
        /*0020*/ 	.byte	0x00, 0x00, 0x00, 0x00


//--------------------- .nv.info.causal_softmax_offset_f32 --------------------------
	.section	.nv.info.causal_softmax_offset_f32,"",@"SHT_CUDA_INFO"
	.sectionflags	@""
	.align	4


	//----- nvinfo : EIATTR_CUDA_API_VERSION
	.align		4
        /*0000*/ 	.byte	0x04, 0x37
        /*0002*/ 	.short	(.L_9 - .L_8)
.L_8:
        /*0004*/ 	.word	0x00000082


	//----- nvinfo : EIATTR_KPARAM_INFO
	.align		4
.L_9:
        /*0008*/ 	.byte	0x04, 0x17
        /*000a*/ 	.short	(.L_11 - .L_10)
.L_10:
        /*000c*/ 	.word	0x00000000
        /*0010*/ 	.short	0x0005
        /*0012*/ 	.short	0x001c
        /*0014*/ 	.byte	0x00, 0xf0, 0x11, 0x00


	//----- nvinfo : EIATTR_KPARAM_INFO
	.align		4
.L_11:
        /*0018*/ 	.byte	0x04, 0x17
        /*001a*/ 	.short	(.L_13 - .L_12)
.L_12:
        /*001c*/ 	.word	0x00000000
        /*0020*/ 	.short	0x0004
        /*0022*/ 	.short	0x0018
        /*0024*/ 	.byte	0x00, 0xf0, 0x11, 0x00


	//----- nvinfo : EIATTR_KPARAM_INFO
	.align		4
.L_13:
        /*0028*/ 	.byte	0x04, 0x17
        /*002a*/ 	.short	(.L_15 - .L_14)
.L_14:
        /*002c*/ 	.word	0x00000000
        /*0030*/ 	.short	0x0003
        /*0032*/ 	.short	0x0014
        /*0034*/ 	.byte	0x00, 0xf0, 0x11, 0x00


	//----- nvinfo : EIATTR_KPARAM_INFO
	.align		4
.L_15:
        /*0038*/ 	.byte	0x04, 0x17
        /*003a*/ 	.short	(.L_17 - .L_16)
.L_16:
        /*003c*/ 	.word	0x00000000
        /*0040*/ 	.short	0x0002
        /*0042*/ 	.short	0x0010
        /*0044*/ 	.byte	0x00, 0xf0, 0x11, 0x00


	//----- nvinfo : EIATTR_KPARAM_INFO
	.align		4
.L_17:
        /*0048*/ 	.byte	0x04, 0x17
        /*004a*/ 	.short	(.L_19 - .L_18)
.L_18:
        /*004c*/ 	.word	0x00000000
        /*0050*/ 	.short	0x0001
        /*0052*/ 	.short	0x0008
        /*0054*/ 	.byte	0x00, 0xf5, 0x21, 0x00


	//----- nvinfo : EIATTR_KPARAM_INFO
	.align		4
.L_19:
        /*0058*/ 	.byte	0x04, 0x17
        /*005a*/ 	.short	(.L_21 - .L_20)
.L_20:
        /*005c*/ 	.word	0x00000000
        /*0060*/ 	.short	0x0000
        /*0062*/ 	.short	0x0000
        /*0064*/ 	.byte	0x00, 0xf5, 0x21, 0x00


	//----- nvinfo : EIATTR_SPARSE_MMA_MASK
	.align		4
.L_21:
        /*0068*/ 	.byte	0x03, 0x50
        /*006a*/ 	.short	0x0000


	//----- nvinfo : EIATTR_MAXREG_COUNT
	.align		4
        /*006c*/ 	.byte	0x03, 0x1b
        /*006e*/ 	.short	0x00ff


	//----- nvinfo : EIATTR_NUM_BARRIERS
	.align		4
        /*0070*/ 	.byte	0x02, 0x4c
        /*0072*/ 	.byte	0x01
	.zero		1


	//----- nvinfo : EIATTR_MERCURY_ISA_VERSION
	.align		4
        /*0074*/ 	.byte	0x03, 0x5f
        /*0076*/ 	.short	0x0101


	//----- nvinfo : EIATTR_VRC_CTA_INIT_COUNT
	.align		4
        /*0078*/ 	.byte	0x02, 0x4a
	.zero		1
	.zero		1


	//----- nvinfo : EIATTR_EXIT_INSTR_OFFSETS
	.align		4
        /*007c*/ 	.byte	0x04, 0x1c
        /*007e*/ 	.short	(.L_23 - .L_22)


	//   ....[0]....
.L_22:
        /*0080*/ 	.word	0x00000790


	//   ....[1]....
        /*0084*/ 	.word	0x00000930


	//----- nvinfo : EIATTR_CRS_STACK_SIZE
	.align		4
.L_23:
        /*0088*/ 	.byte	0x04, 0x1e
        /*008a*/ 	.short	(.L_25 - .L_24)
.L_24:
        /*008c*/ 	.word	0x00000000


	//----- nvinfo : EIATTR_CBANK_PARAM_SIZE
	.align		4
.L_25:
        /*0090*/ 	.byte	0x03, 0x19
        /*0092*/ 	.short	0x0020


	//----- nvinfo : EIATTR_PARAM_CBANK
	.align		4
        /*0094*/ 	.byte	0x04, 0x0a
        /*0096*/ 	.short	(.L_27 - .L_26)
	.align		4
.L_26:
        /*0098*/ 	.word	index@(.nv.constant0.causal_softmax_offset_f32)
        /*009c*/ 	.short	0x0380
        /*009e*/ 	.short	0x0020


	//----- nvinfo : EIATTR_SW_WAR
	.align		4
.L_27:
        /*00a0*/ 	.byte	0x04, 0x36
        /*00a2*/ 	.short	(.L_29 - .L_28)
.L_28:
        /*00a4*/ 	.word	0x00000008
.L_29:


//--------------------- .nv.callgraph             --------------------------
	.section	.nv.callgraph,"",@"SHT_CUDA_CALLGRAPH"
	.align	4
	.sectionentsize	8
	.align		4
        /*0000*/ 	.word	0x00000000
	.align		4
        /*0004*/ 	.word	0xffffffff
	.align		4
        /*0008*/ 	.word	0x00000000
	.align		4
        /*000c*/ 	.word	0xfffffffe
	.align		4
        /*0010*/ 	.word	0x00000000
	.align		4
        /*0014*/ 	.word	0xfffffffd
	.align		4
        /*0018*/ 	.word	0x00000000
	.align		4
        /*001c*/ 	.word	0xfffffffc


//--------------------- .text.causal_softmax_offset_f32 --------------------------
	.section	.text.causal_softmax_offset_f32,"ax",@progbits
	.align	128
        .global         causal_softmax_offset_f32
        .type           causal_softmax_offset_f32,@function
        .size           causal_softmax_offset_f32,(.L_x_25 - causal_softmax_offset_f32)
        .other          causal_softmax_offset_f32,@"STO_CUDA_ENTRY STV_DEFAULT"
causal_softmax_offset_f32:
.text.causal_softmax_offset_f32:
[----:B------:R-:W-:Y:S08]  /*0000*/  LDC R1, c[0x0][0x37c] ;  /* 0x0000df00ff017b82 */ /* 0x000ff00000000800 */
[----:B------:R-:W0:Y:S01]  /*0010*/  LDC R10, c[0x0][0x394] ;  /* 0x0000e500ff0a7b82 */ /* 0x000e220000000800 */
[----:B------:R-:W1:Y:S01]  /*0020*/  S2R R4, SR_CTAID.X ;  /* 0x0000000000047919 */ /* 0x000e620000002500 */
[----:B------:R-:W2:Y:S01]  /*0030*/  LDCU.64 UR4, c[0x0][0x398] ;  /* 0x00007300ff0477ac */ /* 0x000ea20008000a00 */
[----:B------:R-:W-:Y:S01]  /*0040*/  BSSY.RECONVERGENT B0, `(.L_x_0) ;  /* 0x000002a000007945 */ /* 0x000fe20003800200 */
[----:B------:R-:W-:Y:S01]  /*0050*/  IMAD.MOV.U32 R11, RZ, RZ, -0x800000 ;  /* 0xff800000ff0b7424 */ /* 0x000fe200078e00ff */
[----:B------:R-:W3:Y:S03]  /*0060*/  LDCU.64 UR8, c[0x0][0x358] ;  /* 0x00006b00ff0877ac */ /* 0x000ee60008000a00 */
[----:B------:R-:W4:Y:S01]  /*0070*/  LDC.64 R8, c[0x0][0x388] ;  /* 0x0000e200ff087b82 */ /* 0x000f220000000a00 */
[----:B0-----:R-:W-:-:S04]  /*0080*/  IABS R5, R10 ;  /* 0x0000000a00057213 */ /* 0x001fc80000000000 */
[----:B------:R-:W0:Y:S01]  /*0090*/  I2F.RP R0, R5 ;  /* 0x0000000500007306 */ /* 0x000e220000209400 */
[----:B-1----:R-:W-:-:S07]  /*00a0*/  ISETP.GE.AND P2, PT, R4, RZ, PT ;  /* 0x000000ff0400720c */ /* 0x002fce0003f46270 */
[----:B0-----:R-:W0:Y:S02]  /*00b0*/  MUFU.RCP R0, R0 ;  /* 0x0000000000007308 */ /* 0x001e240000001000 */
[----:B0-----:R-:W-:-:S06]  /*00c0*/  VIADD R2, R0, 0xffffffe ;  /* 0x0ffffffe00027836 */ /* 0x001fcc0000000000 */
[----:B------:R0:W1:Y:S02]  /*00d0*/  F2I.FTZ.U32.TRUNC.NTZ R3, R2 ;  /* 0x0000000200037305 */ /* 0x000064000021f000 */
[----:B0-----:R-:W-:Y:S02]  /*00e0*/  IMAD.MOV.U32 R2, RZ, RZ, RZ ;  /* 0x000000ffff027224 */ /* 0x001fe400078e00ff */
[----:B-1----:R-:W-:-:S04]  /*00f0*/  IMAD.MOV R6, RZ, RZ, -R3 ;  /* 0x000000ffff067224 */ /* 0x002fc800078e0a03 */
[----:B------:R-:W-:Y:S01]  /*0100*/  IMAD R7, R6, R5, RZ ;  /* 0x0000000506077224 */ /* 0x000fe200078e02ff */
[----:B------:R-:W-:-:S03]  /*0110*/  IABS R6, R4 ;  /* 0x0000000400067213 */ /* 0x000fc60000000000 */
[----:B------:R-:W-:Y:S02]  /*0120*/  IMAD.HI.U32 R3, R3, R7, R2 ;  /* 0x0000000703037227 */ /* 0x000fe400078e0002 */
[----:B------:R-:W0:Y:S04]  /*0130*/  S2R R7, SR_TID.X ;  /* 0x0000000000077919 */ /* 0x000e280000002100 */
[----:B------:R-:W-:-:S04]  /*0140*/  IMAD.HI.U32 R3, R3, R6, RZ ;  /* 0x0000000603037227 */ /* 0x000fc800078e00ff */
[----:B------:R-:W-:-:S04]  /*0150*/  IMAD.MOV R3, RZ, RZ, -R3 ;  /* 0x000000ffff037224 */ /* 0x000fc800078e0a03 */
[----:B------:R-:W-:Y:S02]  /*0160*/  IMAD R0, R5, R3, R6 ;  /* 0x0000000305007224 */ /* 0x000fe400078e0206 */
[----:B--2---:R-:W-:-:S03]  /*0170*/  IMAD R3, R4, UR4, RZ ;  /* 0x0000000404037c24 */ /* 0x004fc6000f8e02ff */
[----:B------:R-:W-:Y:S01]  /*0180*/  ISETP.GT.U32.AND P0, PT, R5, R0, PT ;  /* 0x000000000500720c */ /* 0x000fe20003f04070 */
[----:B----4-:R-:W-:-:S12]  /*0190*/  IMAD.WIDE R8, R3, 0x4, R8 ;  /* 0x0000000403087825 */ /* 0x010fd800078e0208 */
[----:B------:R-:W-:Y:S01]  /*01a0*/  @!P0 IMAD.IADD R0, R0, 0x1, -R5 ;  /* 0x0000000100008824 */ /* 0x000fe200078e0a05 */
[----:B------:R-:W-:-:S04]  /*01b0*/  ISETP.NE.AND P0, PT, R10, RZ, PT ;  /* 0x000000ff0a00720c */ /* 0x000fc80003f05270 */
[----:B------:R-:W-:-:S13]  /*01c0*/  ISETP.GT.U32.AND P1, PT, R5, R0, PT ;  /* 0x000000000500720c */ /* 0x000fda0003f24070 */
[----:B------:R-:W-:-:S05]  /*01d0*/  @!P1 IMAD.IADD R0, R0, 0x1, -R5 ;  /* 0x0000000100009824 */ /* 0x000fca00078e0a05 */
[----:B------:R-:W-:Y:S02]  /*01e0*/  @!P2 IADD3 R0, PT, PT, -R0, RZ, RZ ;  /* 0x000000ff0000a210 */ /* 0x000fe40007ffe1ff */
[----:B------:R-:W-:Y:S02]  /*01f0*/  @!P0 LOP3.LUT R0, RZ, R10, RZ, 0x33, !PT ;  /* 0x0000000aff008212 */ /* 0x000fe400078e33ff */
[----:B0-----:R-:W-:-:S03]  /*0200*/  ISETP.GE.AND P0, PT, R7, UR4, PT ;  /* 0x0000000407007c0c */ /* 0x001fc6000bf06270 */
[----:B------:R-:W-:-:S05]  /*0210*/  VIADD R2, R0, UR5 ;  /* 0x0000000500027c36 */ /* 0x000fca0008000000 */
[----:B------:R-:W-:-:S13]  /*0220*/  ISETP.LE.AND P0, PT, R7, R2, !P0 ;  /* 0x000000020700720c */ /* 0x000fda0004703270 */
[----:B---3--:R-:W-:Y:S05]  /*0230*/  @!P0 BRA `(.L_x_1) ;  /* 0x0000000000288947 */ /* 0x008fea0003800000 */
[----:B------:R-:W0:Y:S01]  /*0240*/  LDC R0, c[0x0][0x360] ;  /* 0x0000d800ff007b82 */ /* 0x000e220000000800 */
[----:B------:R-:W-:Y:S02]  /*0250*/  IMAD.MOV.U32 R11, RZ, RZ, -0x800000 ;  /* 0xff800000ff0b7424 */ /* 0x000fe400078e00ff */
[----:B------:R-:W-:-:S07]  /*0260*/  IMAD.MOV.U32 R13, RZ, RZ, R7 ;  /* 0x000000ffff0d7224 */ /* 0x000fce00078e0007 */
.L_x_2:
[----:B------:R-:W-:-:S06]  /*0270*/  IMAD.WIDE R4, R13, 0x4, R8 ;  /* 0x000000040d047825 */ /* 0x000fcc00078e0208 */
[----:B------:R-:W2:Y:S01]  /*0280*/  LDG.E.CONSTANT R4, desc[UR8][R4.64] ;  /* 0x0000000804047981 */ /* 0x000ea2000c1e9900 */
[----:B0-----:R-:W-:-:S05]  /*0290*/  IMAD.IADD R13, R0, 0x1, R13 ;  /* 0x00000001000d7824 */ /* 0x001fca00078e020d */
[C---:B------:R-:W-:Y:S02]  /*02a0*/  ISETP.GE.AND P1, PT, R13.reuse, UR4, PT ;  /* 0x000000040d007c0c */ /* 0x040fe4000bf26270 */
[----:B------:R-:W-:Y:S02]  /*02b0*/  ISETP.LE.AND P2, PT, R13, R2, PT ;  /* 0x000000020d00720c */ /* 0x000fe40003f43270 */
[----:B--2---:R-:W-:-:S11]  /*02c0*/  FMNMX R11, R4, R11, !PT ;  /* 0x0000000b040b7209 */ /* 0x004fd60007800000 */
[----:B------:R-:W-:Y:S05]  /*02d0*/  @!P1 BRA P2, `(.L_x_2) ;  /* 0xfffffffc00e49947 */ /* 0x000fea000103ffff */
.L_x_1:
[----:B------:R-:W-:Y:S05]  /*02e0*/  BSYNC.RECONVERGENT B0 ;  /* 0x0000000000007941 */ /* 0x000fea0003800200 */
.L_x_0:
[----:B------:R-:W0:Y:S01]  /*02f0*/  S2UR UR5, SR_CgaCtaId ;  /* 0x00000000000579c3 */ /* 0x000e220000008800 */
[----:B------:R-:W-:Y:S01]  /*0300*/  UMOV UR4, 0x400 ;  /* 0x0000040000047882 */ /* 0x000fe20000000000 */
[----:B------:R-:W1:Y:S02]  /*0310*/  LDCU UR6, c[0x0][0x360] ;  /* 0x00006c00ff0677ac */ /* 0x000e640008000800 */
[----:B-1----:R-:W-:Y:S02]  /*0320*/  UISETP.GE.U32.AND UP0, UPT, UR6, 0x2, UPT ;  /* 0x000000020600788c */ /* 0x002fe4000bf06070 */
[----:B0-----:R-:W-:-:S06]  /*0330*/  ULEA UR4, UR5, UR4, 0x18 ;  /* 0x0000000405047291 */ /* 0x001fcc000f8ec0ff */
[----:B------:R-:W-:-:S05]  /*0340*/  LEA R0, R7, UR4, 0x2 ;  /* 0x0000000407007c11 */ /* 0x000fca000f8e10ff */
[----:B------:R0:W-:Y:S01]  /*0350*/  STS [R0], R11 ;  /* 0x0000000b00007388 */ /* 0x0001e20000000800 */
[----:B------:R-:W-:Y:S06]  /*0360*/  BAR.SYNC.DEFER_BLOCKING 0x0 ;  /* 0x0000000000007b1d */ /* 0x000fec0000010000 */
[----:B------:R-:W-:Y:S05]  /*0370*/  BRA.U !UP0, `(.L_x_3) ;  /* 0x0000000108307547 */ /* 0x000fea000b800000 */
[----:B------:R-:W-:-:S07]  /*0380*/  MOV R4, UR6 ;  /* 0x0000000600047c02 */ /* 0x000fce0008000f00 */
.L_x_4:
[----:B------:R-:W-:-:S04]  /*0390*/  SHF.R.U32.HI R10, RZ, 0x1, R4 ;  /* 0x00000001ff0a7819 */ /* 0x000fc80000011604 */
[----:B------:R-:W-:-:S13]  /*03a0*/  ISETP.GE.U32.AND P1, PT, R7, R10, PT ;  /* 0x0000000a0700720c */ /* 0x000fda0003f26070 */
[----:B------:R-:W-:Y:S01]  /*03b0*/  @!P1 IMAD R6, R10, 0x4, R0 ;  /* 0x000000040a069824 */ /* 0x000fe200078e0200 */
[----:B------:R-:W-:Y:S05]  /*03c0*/  @!P1 LDS R5, [R0] ;  /* 0x0000000000059984 */ /* 0x000fea0000000800 */
[----:B------:R-:W1:Y:S02]  /*03d0*/  @!P1 LDS R6, [R6] ;  /* 0x0000000006069984 */ /* 0x000e640000000800 */
[----:B-1----:R-:W-:-:S05]  /*03e0*/  @!P1 FMNMX R5, R5, R6, !PT ;  /* 0x0000000605059209 */ /* 0x002fca0007800000 */
[----:B------:R1:W-:Y:S01]  /*03f0*/  @!P1 STS [R0], R5 ;  /* 0x0000000500009388 */ /* 0x0003e20000000800 */
[----:B------:R-:W-:Y:S01]  /*0400*/  BAR.SYNC.DEFER_BLOCKING 0x0 ;  /* 0x0000000000007b1d */ /* 0x000fe20000010000 */
[----:B------:R-:W-:Y:S01]  /*0410*/  ISETP.GT.U32.AND P1, PT, R4, 0x3, PT ;  /* 0x000000030400780c */ /* 0x000fe20003f24070 */
[----:B------:R-:W-:-:S12]  /*0420*/  IMAD.MOV.U32 R4, RZ, RZ, R10 ;  /* 0x000000ffff047224 */ /* 0x000fd800078e000a */
[----:B-1----:R-:W-:Y:S05]  /*0430*/  @P1 BRA `(.L_x_4) ;  /* 0xfffffffc00d41947 */ /* 0x002fea000383ffff */
.L_x_3:
[----:B------:R-:W1:Y:S01]  /*0440*/  S2UR UR5, SR_CgaCtaId ;  /* 0x00000000000579c3 */ /* 0x000e620000008800 */
[----:B------:R-:W2:Y:S01]  /*0450*/  LDCU UR7, c[0x0][0x398] ;  /* 0x00007300ff0777ac */ /* 0x000ea20008000800 */
[----:B------:R-:W-:Y:S01]  /*0460*/  BSSY.RECONVERGENT B0, `(.L_x_5) ;  /* 0x0000022000007945 */ /* 0x000fe20003800200 */
[----:B------:R-:W-:Y:S01]  /*0470*/  IMAD.MOV.U32 R13, RZ, RZ, RZ ;  /* 0x000000ffff0d7224 */ /* 0x000fe200078e00ff */
[----:B------:R-:W-:-:S04]  /*0480*/  UMOV UR4, 0x400 ;  /* 0x0000040000047882 */ /* 0x000fc80000000000 */
[----:B------:R-:W3:Y:S01]  /*0490*/  LDC.64 R4, c[0x0][0x380] ;  /* 0x0000e000ff047b82 */ /* 0x000ee20000000a00 */
[----:B--2---:R-:W-:Y:S01]  /*04a0*/  ISETP.GE.AND P1, PT, R7, UR7, PT ;  /* 0x0000000707007c0c */ /* 0x004fe2000bf26270 */
[----:B-1----:R-:W-:Y:S01]  /*04b0*/  ULEA UR4, UR5, UR4, 0x18 ;  /* 0x0000000405047291 */ /* 0x002fe2000f8ec0ff */
[----:B------:R-:W1:Y:S01]  /*04c0*/  LDCU UR5, c[0x0][0x398] ;  /* 0x00007300ff0577ac */ /* 0x000e620008000800 */
[----:B---3--:R-:W-:-:S07]  /*04d0*/  IMAD.WIDE R4, R3, 0x4, R4 ;  /* 0x0000000403047825 */ /* 0x008fce00078e0204 */
[----:B------:R-:W2:Y:S01]  /*04e0*/  LDS R3, [UR4] ;  /* 0x00000004ff037984 */ /* 0x000ea20008000800 */
[----:B------:R-:W-:Y:S06]  /*04f0*/  BAR.SYNC.DEFER_BLOCKING 0x0 ;  /* 0x0000000000007b1d */ /* 0x000fec0000010000 */
[----:B-1----:R-:W-:Y:S05]  /*0500*/  @P1 BRA `(.L_x_6) ;  /* 0x00000000005c1947 */ /* 0x002fea0003800000 */
[----:B------:R-:W-:Y:S02]  /*0510*/  IMAD.MOV.U32 R13, RZ, RZ, RZ ;  /* 0x000000ffff0d7224 */ /* 0x000fe400078e00ff */
[----:B------:R-:W-:-:S07]  /*0520*/  IMAD.MOV.U32 R15, RZ, RZ, R7 ;  /* 0x000000ffff0f7224 */ /* 0x000fce00078e0007 */
.L_x_7:
[----:B------:R-:W-:-:S13]  /*0530*/  ISETP.GT.AND P1, PT, R15, R2, PT ;  /* 0x000000020f00720c */ /* 0x000fda0003f24270 */
[----:B01----:R-:W-:-:S06]  /*0540*/  @!P1 IMAD.WIDE R10, R15, 0x4, R8 ;  /* 0x000000040f0a9825 */ /* 0x003fcc00078e0208 */
[----:B------:R-:W2:Y:S01]  /*0550*/  @!P1 LDG.E.CONSTANT R10, desc[UR8][R10.64] ;  /* 0x000000080a0a9981 */ /* 0x000ea2000c1e9900 */
[----:B------:R-:W-:Y:S01]  /*0560*/  @!P1 MOV R17, 0x3bbb989d ;  /* 0x3bbb989d00119802 */ /* 0x000fe20000000f00 */
[----:B------:R-:W-:Y:S02]  /*0570*/  @!P1 IMAD.MOV.U32 R19, RZ, RZ, 0x437c0000 ;  /* 0x437c0000ff139424 */ /* 0x000fe400078e00ff */
[----:B--2---:R-:W-:Y:S01]  /*0580*/  @!P1 FADD R6, -R3, R10 ;  /* 0x0000000a03069221 */ /* 0x004fe20000000100 */
[----:B------:R-:W-:-:S04]  /*0590*/  IMAD.WIDE R10, R15, 0x4, R4 ;  /* 0x000000040f0a7825 */ /* 0x000fc800078e0204 */
[----:B------:R-:W-:Y:S01]  /*05a0*/  @!P1 FFMA.SAT R12, R6, R17, 0.5 ;  /* 0x3f000000060c9423 */ /* 0x000fe20000002011 */
[----:B------:R-:W-:-:S03]  /*05b0*/  VIADD R15, R15, UR6 ;  /* 0x000000060f0f7c36 */ /* 0x000fc60008000000 */
[----:B------:R-:W-:Y:S02]  /*05c0*/  @!P1 FFMA.RM R12, R12, R19, 12582913 ;  /* 0x4b4000010c0c9423 */ /* 0x000fe40000004013 */
[----:B------:R-:W-:Y:S02]  /*05d0*/  ISETP.GE.AND P2, PT, R15, UR5, PT ;  /* 0x000000050f007c0c */ /* 0x000fe4000bf46270 */
[C---:B------:R-:W-:Y:S01]  /*05e0*/  @!P1 FADD R17, R12.reuse, -12583039 ;  /* 0xcb40007f0c119421 */ /* 0x040fe20000000000 */
[----:B------:R-:W-:-:S03]  /*05f0*/  @!P1 IMAD.SHL.U32 R12, R12, 0x800000, RZ ;  /* 0x008000000c0c9824 */ /* 0x000fc600078e00ff */
[----:B------:R-:W-:-:S04]  /*0600*/  @!P1 FFMA R17, R6, 1.4426950216293334961, -R17 ;  /* 0x3fb8aa3b06119823 */ /* 0x000fc80000000811 */
[----:B------:R-:W-:-:S06]  /*0610*/  @!P1 FFMA R17, R6, 1.925963033500011079e-08, R17 ;  /* 0x32a5706006119823 */ /* 0x000fcc0000000011 */
[----:B------:R-:W0:Y:S02]  /*0620*/  @!P1 MUFU.EX2 R17, R17 ;  /* 0x0000001100119308 */ /* 0x000e240000000800 */
[----:B0-----:R-:W-:-:S04]  /*0630*/  @!P1 FMUL R12, R12, R17 ;  /* 0x000000110c0c9220 */ /* 0x001fc80000400000 */
[----:B------:R-:W-:Y:S01]  /*0640*/  @!P1 FADD R13, R13, R12 ;  /* 0x0000000c0d0d9221 */ /* 0x000fe20000000000 */
[----:B------:R1:W-:Y:S04]  /*0650*/  @!P1 STG.E desc[UR8][R10.64], R12 ;  /* 0x0000000c0a009986 */ /* 0x0003e8000c101908 */
[----:B------:R1:W-:Y:S01]  /*0660*/  @P1 STG.E desc[UR8][R10.64], RZ ;  /* 0x000000ff0a001986 */ /* 0x0003e2000c101908 */
[----:B------:R-:W-:Y:S05]  /*0670*/  @!P2 BRA `(.L_x_7) ;  /* 0xfffffffc00aca947 */ /* 0x000fea000383ffff */
.L_x_6:
[----:B------:R-:W-:Y:S05]  /*0680*/  BSYNC.RECONVERGENT B0 ;  /* 0x0000000000007941 */ /* 0x000fea0003800200 */
.L_x_5:
[----:B------:R3:W-:Y:S01]  /*0690*/  STS [R0], R13 ;  /* 0x0000000d00007388 */ /* 0x0007e20000000800 */
[----:B------:R-:W-:Y:S01]  /*06a0*/  UISETP.GE.U32.AND UP0, UPT, UR6, 0x2, UPT ;  /* 0x000000020600788c */ /* 0x000fe2000bf06070 */
[----:B------:R-:W-:Y:S08]  /*06b0*/  BAR.SYNC.DEFER_BLOCKING 0x0 ;  /* 0x0000000000007b1d */ /* 0x000ff00000010000 */
[----:B---3--:R-:W-:Y:S05]  /*06c0*/  BRA.U !UP0, `(.L_x_8) ;  /* 0x0000000108307547 */ /* 0x008fea000b800000 */
[----:B--2---:R-:W-:-:S07]  /*06d0*/  IMAD.U32 R3, RZ, RZ, UR6 ;  /* 0x00000006ff037e24 */ /* 0x004fce000f8e00ff */
.L_x_9:
[----:B------:R-:W-:-:S04]  /*06e0*/  SHF.R.U32.HI R8, RZ, 0x1, R3 ;  /* 0x00000001ff087819 */ /* 0x000fc80000011603 */
[----:B------:R-:W-:-:S13]  /*06f0*/  ISETP.GE.U32.AND P1, PT, R7, R8, PT ;  /* 0x000000080700720c */ /* 0x000fda0003f26070 */
[----:B------:R-:W-:Y:S01]  /*0700*/  @!P1 IMAD R6, R8, 0x4, R0 ;  /* 0x0000000408069824 */ /* 0x000fe200078e0200 */
[----:B------:R-:W-:Y:S05]  /*0710*/  @!P1 LDS R9, [R0] ;  /* 0x0000000000099984 */ /* 0x000fea0000000800 */
[----:B------:R-:W2:Y:S02]  /*0720*/  @!P1 LDS R6, [R6] ;  /* 0x0000000006069984 */ /* 0x000ea40000000800 */
[----:B--2---:R-:W-:-:S05]  /*0730*/  @!P1 FADD R9, R6, R9 ;  /* 0x0000000906099221 */ /* 0x004fca0000000000 */
[----:B------:R3:W-:Y:S01]  /*0740*/  @!P1 STS [R0], R9 ;  /* 0x0000000900009388 */ /* 0x0007e20000000800 */
[----:B------:R-:W-:Y:S01]  /*0750*/  BAR.SYNC.DEFER_BLOCKING 0x0 ;  /* 0x0000000000007b1d */ /* 0x000fe20000010000 */
[----:B------:R-:W-:Y:S02]  /*0760*/  ISETP.GT.U32.AND P1, PT, R3, 0x3, PT ;  /* 0x000000030300780c */ /* 0x000fe40003f24070 */
[----:B------:R-:W-:-:S11]  /*0770*/  MOV R3, R8 ;  /* 0x0000000800037202 */ /* 0x000fd60000000f00 */
[----:B---3--:R-:W-:Y:S05]  /*0780*/  @P1 BRA `(.L_x_9) ;  /* 0xfffffffc00d41947 */ /* 0x008fea000383ffff */
.L_x_8:
[----:B------:R-:W-:Y:S05]  /*0790*/  @!P0 EXIT ;  /* 0x000000000000894d */ /* 0x000fea0003800000 */
[----:B------:R-:W3:Y:S01]  /*07a0*/  S2UR UR5, SR_CgaCtaId ;  /* 0x00000000000579c3 */ /* 0x000ee20000008800 */
[----:B------:R-:W-:Y:S02]  /*07b0*/  UMOV UR4, 0x400 ;  /* 0x0000040000047882 */ /* 0x000fe40000000000 */
[----:B---3--:R-:W-:-:S09]  /*07c0*/  ULEA UR4, UR5, UR4, 0x18 ;  /* 0x0000000405047291 */ /* 0x008fd2000f8ec0ff */
[----:B--2---:R-:W2:Y:S02]  /*07d0*/  LDS R3, [UR4] ;  /* 0x00000004ff037984 */ /* 0x004ea40008000800 */
[----:B------:R-:W3:Y:S02]  /*07e0*/  LDCU UR4, c[0x0][0x398] ;  /* 0x00007300ff0477ac */ /* 0x000ee40008000800 */
.L_x_12:
[----:B------:R-:W-:-:S05]  /*07f0*/  IMAD.WIDE R8, R7, 0x4, R4 ;  /* 0x0000000407087825 */ /* 0x000fca00078e0204 */
[----:B0-----:R-:W4:Y:S01]  /*0800*/  LDG.E R0, desc[UR8][R8.64] ;  /* 0x0000000808007981 */ /* 0x001f22000c1e1900 */
[----:B--2---:R-:W1:Y:S01]  /*0810*/  MUFU.RCP R6, R3 ;  /* 0x0000000300067308 */ /* 0x004e620000001000 */
[----:B------:R-:W-:Y:S01]  /*0820*/  BSSY.RECONVERGENT B0, `(.L_x_10) ;  /* 0x000000b000007945 */ /* 0x000fe20003800200 */
[----:B-1----:R-:W-:-:S04]  /*0830*/  FFMA R11, -R3, R6, 1 ;  /* 0x3f800000030b7423 */ /* 0x002fc80000000106 */
[----:B------:R-:W-:Y:S02]  /*0840*/  FFMA R11, R6, R11, R6 ;  /* 0x0000000b060b7223 */ /* 0x000fe40000000006 */
[----:B----4-:R-:W0:Y:S02]  /*0850*/  FCHK P0, R0, R3 ;  /* 0x0000000300007302 */ /* 0x010e240000000000 */
[----:B------:R-:W-:-:S04]  /*0860*/  FFMA R6, R0, R11, RZ ;  /* 0x0000000b00067223 */ /* 0x000fc800000000ff */
[----:B------:R-:W-:-:S04]  /*0870*/  FFMA R10, -R3, R6, R0 ;  /* 0x00000006030a7223 */ /* 0x000fc80000000100 */
[----:B------:R-:W-:Y:S01]  /*0880*/  FFMA R11, R11, R10, R6 ;  /* 0x0000000a0b0b7223 */ /* 0x000fe20000000006 */
[----:B0-----:R-:W-:Y:S06]  /*0890*/  @!P0 BRA `(.L_x_11) ;  /* 0x00000000000c8947 */ /* 0x001fec0003800000 */
[----:B------:R-:W-:-:S07]  /*08a0*/  MOV R6, 0x8c0 ;  /* 0x000008c000067802 */ /* 0x000fce0000000f00 */
[----:B---3--:R-:W-:Y:S05]  /*08b0*/  CALL.REL.NOINC `($__internal_0_$__cuda_sm3x_div_rn_noftz_f32_slowpath) ;  /* 0x0000000000207944 */ /* 0x008fea0003c00000 */
[----:B------:R-:W-:-:S07]  /*08c0*/  IMAD.MOV.U32 R11, RZ, RZ, R0 ;  /* 0x000000ffff0b7224 */ /* 0x000fce00078e0000 */
.L_x_11:
[----:B---3--:R-:W-:Y:S05]  /*08d0*/  BSYNC.RECONVERGENT B0 ;  /* 0x0000000000007941 */ /* 0x008fea0003800200 */
.L_x_10:
[----:B------:R4:W-:Y:S01]  /*08e0*/  STG.E desc[UR8][R8.64], R11 ;  /* 0x0000000b08007986 */ /* 0x0009e2000c101908 */
[----:B------:R-:W-:-:S05]  /*08f0*/  VIADD R7, R7, UR6 ;  /* 0x0000000607077c36 */ /* 0x000fca0008000000 */
[C---:B------:R-:W-:Y:S02]  /*0900*/  ISETP.GE.AND P0, PT, R7.reuse, UR4, PT ;  /* 0x0000000407007c0c */ /* 0x040fe4000bf06270 */
[----:B------:R-:W-:-:S13]  /*0910*/  ISETP.LE.AND P1, PT, R7, R2, PT ;  /* 0x000000020700720c */ /* 0x000fda0003f23270 */
[----:B----4-:R-:W-:Y:S05]  /*0920*/  @!P0 BRA P1, `(.L_x_12) ;  /* 0xfffffffc00b08947 */ /* 0x010fea000083ffff */
[----:B------:R-:W-:Y:S05]  /*0930*/  EXIT ;  /* 0x000000000000794d */ /* 0x000fea0003800000 */
        .weak           $__internal_0_$__cuda_sm3x_div_rn_noftz_f32_slowpath
        .type           $__internal_0_$__cuda_sm3x_div_rn_noftz_f32_slowpath,@function
        .size           $__internal_0_$__cuda_sm3x_div_rn_noftz_f32_slowpath,(.L_x_25 - $__internal_0_$__cuda_sm3x_div_rn_noftz_f32_slowpath)
$__internal_0_$__cuda_sm3x_div_rn_noftz_f32_slowpath:
[----:B------:R-:W-:Y:S01]  /*0940*/  SHF.R.U32.HI R11, RZ, 0x17, R3 ;  /* 0x00000017ff0b7819 */ /* 0x000fe20000011603 */
[----:B------:R-:W-:Y:S01]  /*0950*/  BSSY.RECONVERGENT B1, `(.L_x_13) ;  /* 0x0000064000017945 */ /* 0x000fe20003800200 */
[--C-:B------:R-:W-:Y:S01]  /*0960*/  SHF.R.U32.HI R10, RZ, 0x17, R0.reuse ;  /* 0x00000017ff0a7819 */ /* 0x100fe20000011600 */
[----:B------:R-:W-:Y:S01]  /*0970*/  IMAD.MOV.U32 R12, RZ, RZ, R0 ;  /* 0x000000ffff0c7224 */ /* 0x000fe200078e0000 */
[----:B------:R-:W-:Y:S02]  /*0980*/  LOP3.LUT R11, R11, 0xff, RZ, 0xc0, !PT ;  /* 0x000000ff0b0b7812 */ /* 0x000fe400078ec0ff */
[----:B------:R-:W-:Y:S02]  /*0990*/  LOP3.LUT R16, R10, 0xff, RZ, 0xc0, !PT ;  /* 0x000000ff0a107812 */ /* 0x000fe400078ec0ff */
[----:B------:R-:W-:Y:S01]  /*09a0*/  MOV R13, R3 ;  /* 0x00000003000d7202 */ /* 0x000fe20000000f00 */
[----:B------:R-:W-:Y:S02]  /*09b0*/  VIADD R14, R11, 0xffffffff ;  /* 0xffffffff0b0e7836 */ /* 0x000fe40000000000 */
[----:B------:R-:W-:-:S03]  /*09c0*/  VIADD R15, R16, 0xffffffff ;  /* 0xffffffff100f7836 */ /* 0x000fc60000000000 */
[----:B------:R-:W-:-:S04]  /*09d0*/  ISETP.GT.U32.AND P0, PT, R14, 0xfd, PT ;  /* 0x000000fd0e00780c */ /* 0x000fc80003f04070 */
[----:B------:R-:W-:-:S13]  /*09e0*/  ISETP.GT.U32.OR P0, PT, R15, 0xfd, P0 ;  /* 0x000000fd0f00780c */ /* 0x000fda0000704470 */
[----:B------:R-:W-:Y:S01]  /*09f0*/  @!P0 IMAD.MOV.U32 R10, RZ, RZ, RZ ;  /* 0x000000ffff0a8224 */ /* 0x000fe200078e00ff */
[----:B------:R-:W-:Y:S06]  /*0a00*/  @!P0 BRA `(.L_x_14) ;  /* 0x00000000005c8947 */ /* 0x000fec0003800000 */
[----:B------:R-:W-:Y:S02]  /*0a10*/  FSETP.GTU.FTZ.AND P1, PT, |R3|, +INF , PT ;  /* 0x7f8000000300780b */ /* 0x000fe40003f3c200 */
[----:B------:R-:W-:-:S04]  /*0a20*/  FSETP.GTU.FTZ.AND P0, PT, |R0|, +INF , PT ;  /* 0x7f8000000000780b */ /* 0x000fc80003f1c200 */
[----:B------:R-:W-:-:S13]  /*0a30*/  PLOP3.LUT P0, PT, P0, P1, PT, 0xf8, 0x8f ;  /* 0x00000000008f781c */ /* 0x000fda0000703f70 */
[----:B------:R-:W-:Y:S05]  /*0a40*/  @P0 BRA `(.L_x_15) ;  /* 0x00000004004c0947 */ /* 0x000fea0003800000 */
[----:B------:R-:W-:-:S13]  /*0a50*/  LOP3.LUT P0, RZ, R13, 0x7fffffff, R12, 0xc8, !PT ;  /* 0x7fffffff0dff7812 */ /* 0x000fda000780c80c */
[----:B------:R-:W-:Y:S05]  /*0a60*/  @!P0 BRA `(.L_x_16) ;  /* 0x00000004003c8947 */ /* 0x000fea0003800000 */
[C---:B------:R-:W-:Y:S02]  /*0a70*/  FSETP.NEU.FTZ.AND P2, PT, |R0|.reuse, +INF , PT ;  /* 0x7f8000000000780b */ /* 0x040fe40003f5d200 */
[----:B------:R-:W-:Y:S02]  /*0a80*/  FSETP.NEU.FTZ.AND P1, PT, |R3|, +INF , PT ;  /* 0x7f8000000300780b */ /* 0x000fe40003f3d200 */
[----:B------:R-:W-:-:S11]  /*0a90*/  FSETP.NEU.FTZ.AND P0, PT, |R0|, +INF , PT ;  /* 0x7f8000000000780b */ /* 0x000fd60003f1d200 */
[----:B------:R-:W-:Y:S05]  /*0aa0*/  @!P1 BRA !P2, `(.L_x_16) ;  /* 0x00000004002c9947 */ /* 0x000fea0005000000 */
[----:B------:R-:W-:-:S04]  /*0ab0*/  LOP3.LUT P2, RZ, R12, 0x7fffffff, RZ, 0xc0, !PT ;  /* 0x7fffffff0cff7812 */ /* 0x000fc8000784c0ff */
[----:B------:R-:W-:-:S13]  /*0ac0*/  PLOP3.LUT P1, PT, P1, P2, PT, 0x2f, 0xf2 ;  /* 0x0000000000f2781c */ /* 0x000fda0000f24577 */
[----:B------:R-:W-:Y:S05]  /*0ad0*/  @P1 BRA `(.L_x_17) ;  /* 0x0000000400181947 */ /* 0x000fea0003800000 */
[----:B------:R-:W-:-:S04]  /*0ae0*/  LOP3.LUT P1, RZ, R13, 0x7fffffff, RZ, 0xc0, !PT ;  /* 0x7fffffff0dff7812 */ /* 0x000fc8000782c0ff */
[----:B------:R-:W-:-:S13]  /*0af0*/  PLOP3.LUT P0, PT, P0, P1, PT, 0x2f, 0xf2 ;  /* 0x0000000000f2781c */ /* 0x000fda0000702577 */
[----:B------:R-:W-:Y:S05]  /*0b00*/  @P0 BRA `(.L_x_18) ;  /* 0x0000000400000947 */ /* 0x000fea0003800000 */
[----:B------:R-:W-:Y:S02]  /*0b10*/  ISETP.GE.AND P0, PT, R15, RZ, PT ;  /* 0x000000ff0f00720c */ /* 0x000fe40003f06270 */
[----:B------:R-:W-:-:S11]  /*0b20*/  ISETP.GE.AND P1, PT, R14, RZ, PT ;  /* 0x000000ff0e00720c */ /* 0x000fd60003f26270 */
[----:B------:R-:W-:Y:S02]  /*0b30*/  @P0 IMAD.MOV.U32 R10, RZ, RZ, RZ ;  /* 0x000000ffff0a0224 */ /* 0x000fe400078e00ff */
[----:B------:R-:W-:Y:S01]  /*0b40*/  @!P0 FFMA R12, R0, 1.84467440737095516160e+19, RZ ;  /* 0x5f800000000c8823 */ /* 0x000fe200000000ff */
[----:B------:R-:W-:Y:S02]  /*0b50*/  @!P0 IMAD.MOV.U32 R10, RZ, RZ, -0x40 ;  /* 0xffffffc0ff0a8424 */ /* 0x000fe400078e00ff */
[----:B------:R-:W-:Y:S02]  /*0b60*/  @!P1 FFMA R13, R3, 1.84467440737095516160e+19, RZ ;  /* 0x5f800000030d9823 */ /* 0x000fe400000000ff */
[----:B------:R-:W-:-:S07]  /*0b70*/  @!P1 VIADD R10, R10, 0x40 ;  /* 0x000000400a0a9836 */ /* 0x000fce0000000000 */
.L_x_14:
[----:B------:R-:W-:Y:S01]  /*0b80*/  LEA R0, R11, 0xc0800000, 0x17 ;  /* 0xc08000000b007811 */ /* 0x000fe200078eb8ff */
[----:B------:R-:W-:Y:S04]  /*0b90*/  BSSY.RECONVERGENT B2, `(.L_x_19) ;  /* 0x0000036000027945 */ /* 0x000fe80003800200 */
[----:B------:R-:W-:Y:S01]  /*0ba0*/  IMAD.IADD R14, R13, 0x1, -R0 ;  /* 0x000000010d0e7824 */ /* 0x000fe200078e0a00 */
[----:B------:R-:W-:-:S03]  /*0bb0*/  IADD3 R13, PT, PT, R16, -0x7f, RZ ;  /* 0xffffff81100d7810 */ /* 0x000fc60007ffe0ff */
[----:B------:R-:W0:Y:S01]  /*0bc0*/  MUFU.RCP R15, R14 ;  /* 0x0000000e000f7308 */ /* 0x000e220000001000 */
[----:B------:R-:W-:Y:S01]  /*0bd0*/  FADD.FTZ R17, -R14, -RZ ;  /* 0x800000ff0e117221 */ /* 0x000fe20000010100 */
[C---:B------:R-:W-:Y:S01]  /*0be0*/  IMAD R0, R13.reuse, -0x800000, R12 ;  /* 0xff8000000d007824 */ /* 0x040fe200078e020c */
[----:B------:R-:W-:-:S05]  /*0bf0*/  IADD3 R13, PT, PT, R13, 0x7f, -R11 ;  /* 0x0000007f0d0d7810 */ /* 0x000fca0007ffe80b */
[----:B------:R-:W-:Y:S02]  /*0c00*/  IMAD.IADD R13, R13, 0x1, R10 ;  /* 0x000000010d0d7824 */ /* 0x000fe400078e020a */
[----:B0-----:R-:W-:-:S04]  /*0c10*/  FFMA R16, R15, R17, 1 ;  /* 0x3f8000000f107423 */ /* 0x001fc80000000011 */
[----:B------:R-:W-:-:S04]  /*0c20*/  FFMA R19, R15, R16, R15 ;  /* 0x000000100f137223 */ /* 0x000fc8000000000f */
[----:B------:R-:W-:-:S04]  /*0c30*/  FFMA R12, R0, R19, RZ ;  /* 0x00000013000c7223 */ /* 0x000fc800000000ff */
[----:B------:R-:W-:-:S04]  /*0c40*/  FFMA R15, R17, R12, R0 ;  /* 0x0000000c110f7223 */ /* 0x000fc80000000000 */
[----:B------:R-:W-:-:S04]  /*0c50*/  FFMA R16, R19, R15, R12 ;  /* 0x0000000f13107223 */ /* 0x000fc8000000000c */
[----:B------:R-:W-:-:S04]  /*0c60*/  FFMA R17, R17, R16, R0 ;  /* 0x0000001011117223 */ /* 0x000fc80000000000 */
[----:B------:R-:W-:-:S05]  /*0c70*/  FFMA R0, R19, R17, R16 ;  /* 0x0000001113007223 */ /* 0x000fca0000000010 */
[----:B------:R-:W-:-:S04]  /*0c80*/  SHF.R.U32.HI R11, RZ, 0x17, R0 ;  /* 0x00000017ff0b7819 */ /* 0x000fc80000011600 */
[----:B------:R-:W-:-:S05]  /*0c90*/  LOP3.LUT R11, R11, 0xff, RZ, 0xc0, !PT ;  /* 0x000000ff0b0b7812 */ /* 0x000fca00078ec0ff */
[----:B------:R-:W-:-:S04]  /*0ca0*/  IMAD.IADD R14, R11, 0x1, R13 ;  /* 0x000000010b0e7824 */ /* 0x000fc800078e020d */
[----:B------:R-:W-:-:S05]  /*0cb0*/  VIADD R10, R14, 0xffffffff ;  /* 0xffffffff0e0a7836 */ /* 0x000fca0000000000 */
[----:B------:R-:W-:-:S13]  /*0cc0*/  ISETP.GE.U32.AND P0, PT, R10, 0xfe, PT ;  /* 0x000000fe0a00780c */ /* 0x000fda0003f06070 */
[----:B------:R-:W-:Y:S05]  /*0cd0*/  @!P0 BRA `(.L_x_20) ;  /* 0x0000000000808947 */ /* 0x000fea0003800000 */
[----:B------:R-:W-:-:S13]  /*0ce0*/  ISETP.GT.AND P0, PT, R14, 0xfe, PT ;  /* 0x000000fe0e00780c */ /* 0x000fda0003f04270 */
[----:B------:R-:W-:Y:S05]  /*0cf0*/  @P0 BRA `(.L_x_21) ;  /* 0x00000000006c0947 */ /* 0x000fea0003800000 */
[----:B------:R-:W-:-:S13]  /*0d00*/  ISETP.GE.AND P0, PT, R14, 0x1, PT ;  /* 0x000000010e00780c */ /* 0x000fda0003f06270 */
[----:B------:R-:W-:Y:S05]  /*0d10*/  @P0 BRA `(.L_x_22) ;  /* 0x0000000000740947 */ /* 0x000fea0003800000 */
[----:B------:R-:W-:Y:S02]  /*0d20*/  ISETP.GE.AND P0, PT, R14, -0x18, PT ;  /* 0xffffffe80e00780c */ /* 0x000fe40003f06270 */
[----:B------:R-:W-:-:S11]  /*0d30*/  LOP3.LUT R0, R0, 0x80000000, RZ, 0xc0, !PT ;  /* 0x8000000000007812 */ /* 0x000fd600078ec0ff */
[----:B------:R-:W-:Y:S05]  /*0d40*/  @!P0 BRA `(.L_x_22) ;  /* 0x0000000000688947 */ /* 0x000fea0003800000 */
[CCC-:B------:R-:W-:Y:S01]  /*0d50*/  FFMA.RZ R10, R19.reuse, R17.reuse, R16.reuse ;  /* 0x00000011130a7223 */ /* 0x1c0fe2000000c010 */
[C---:B------:R-:W-:Y:S02]  /*0d60*/  VIADD R13, R14.reuse, 0x20 ;  /* 0x000000200e0d7836 */ /* 0x040fe40000000000 */
[CCC-:B------:R-:W-:Y:S01]  /*0d70*/  FFMA.RM R11, R19.reuse, R17.reuse, R16.reuse ;  /* 0x00000011130b7223 */ /* 0x1c0fe20000004010 */
[----:B------:R-:W-:Y:S02]  /*0d80*/  ISETP.NE.AND P2, PT, R14, RZ, PT ;  /* 0x000000ff0e00720c */ /* 0x000fe40003f45270 */
[----:B------:R-:W-:Y:S01]  /*0d90*/  LOP3.LUT R12, R10, 0x7fffff, RZ, 0xc0, !PT ;  /* 0x007fffff0a0c7812 */ /* 0x000fe200078ec0ff */
[----:B------:R-:W-:Y:S01]  /*0da0*/  FFMA.RP R10, R19, R17, R16 ;  /* 0x00000011130a7223 */ /* 0x000fe20000008010 */
[----:B------:R-:W-:Y:S01]  /*0db0*/  ISETP.NE.AND P1, PT, R14, RZ, PT ;  /* 0x000000ff0e00720c */ /* 0x000fe20003f25270 */
[----:B------:R-:W-:Y:S01]  /*0dc0*/  IMAD.MOV R14, RZ, RZ, -R14 ;  /* 0x000000ffff0e7224 */ /* 0x000fe200078e0a0e */
[----:B------:R-:W-:-:S02]  /*0dd0*/  LOP3.LUT R12, R12, 0x800000, RZ, 0xfc, !PT ;  /* 0x008000000c0c7812 */ /* 0x000fc400078efcff */
[----:B------:R-:W-:Y:S02]  /*0de0*/  FSETP.NEU.FTZ.AND P0, PT, R10, R11, PT ;  /* 0x0000000b0a00720b */ /* 0x000fe40003f1d000 */
[----:B------:R-:W-:Y:S02]  /*0df0*/  SHF.L.U32 R13, R12, R13, RZ ;  /* 0x0000000d0c0d7219 */ /* 0x000fe400000006ff */
[----:B------:R-:W-:Y:S02]  /*0e00*/  SEL R11, R14, RZ, P2 ;  /* 0x000000ff0e0b7207 */ /* 0x000fe40001000000 */
[----:B------:R-:W-:Y:S02]  /*0e10*/  ISETP.NE.AND P1, PT, R13, RZ, P1 ;  /* 0x000000ff0d00720c */ /* 0x000fe40000f25270 */
[----:B------:R-:W-:Y:S02]  /*0e20*/  SHF.R.U32.HI R11, RZ, R11, R12 ;  /* 0x0000000bff0b7219 */ /* 0x000fe4000001160c */
[----:B------:R-:W-:-:S02]  /*0e30*/  PLOP3.LUT P0, PT, P0, P1, PT, 0xf8, 0x8f ;  /* 0x00000000008f781c */ /* 0x000fc40000703f70 */
[----:B------:R-:W-:Y:S02]  /*0e40*/  SHF.R.U32.HI R13, RZ, 0x1, R11 ;  /* 0x00000001ff0d7819 */ /* 0x000fe4000001160b */
[----:B------:R-:W-:-:S04]  /*0e50*/  SEL R10, RZ, 0x1, !P0 ;  /* 0x00000001ff0a7807 */ /* 0x000fc80004000000 */
[----:B------:R-:W-:-:S04]  /*0e60*/  LOP3.LUT R10, R10, 0x1, R13, 0xf8, !PT ;  /* 0x000000010a0a7812 */ /* 0x000fc800078ef80d */
[----:B------:R-:W-:-:S04]  /*0e70*/  LOP3.LUT R10, R10, R11, RZ, 0xc0, !PT ;  /* 0x0000000b0a0a7212 */ /* 0x000fc800078ec0ff */
[----:B------:R-:W-:-:S04]  /*0e80*/  IADD3 R13, PT, PT, R13, R10, RZ ;  /* 0x0000000a0d0d7210 */ /* 0x000fc80007ffe0ff */
[----:B------:R-:W-:Y:S01]  /*0e90*/  LOP3.LUT R0, R13, R0, RZ, 0xfc, !PT ;  /* 0x000000000d007212 */ /* 0x000fe200078efcff */
[----:B------:R-:W-:Y:S06]  /*0ea0*/  BRA `(.L_x_22) ;  /* 0x0000000000107947 */ /* 0x000fec0003800000 */
.L_x_21:
[----:B------:R-:W-:-:S04]  /*0eb0*/  LOP3.LUT R0, R0, 0x80000000, RZ, 0xc0, !PT ;  /* 0x8000000000007812 */ /* 0x000fc800078ec0ff */
[----:B------:R-:W-:Y:S01]  /*0ec0*/  LOP3.LUT R0, R0, 0x7f800000, RZ, 0xfc, !PT ;  /* 0x7f80000000007812 */ /* 0x000fe200078efcff */
[----:B------:R-:W-:Y:S06]  /*0ed0*/  BRA `(.L_x_22) ;  /* 0x0000000000047947 */ /* 0x000fec0003800000 */
.L_x_20:
[----:B------:R-:W-:-:S07]  /*0ee0*/  IMAD R0, R13, 0x800000, R0 ;  /* 0x008000000d007824 */ /* 0x000fce00078e0200 */
.L_x_22:
[----:B------:R-:W-:Y:S05]  /*0ef0*/  BSYNC.RECONVERGENT B2 ;  /* 0x0000000000027941 */ /* 0x000fea0003800200 */
.L_x_19:
[----:B------:R-:W-:Y:S05]  /*0f00*/  BRA `(.L_x_23) ;  /* 0x0000000000207947 */ /* 0x000fea0003800000 */
.L_x_18:
[----:B------:R-:W-:-:S04]  /*0f10*/  LOP3.LUT R0, R13, 0x80000000, R12, 0x48, !PT ;  /* 0x800000000d007812 */ /* 0x000fc800078e480c */
[----:B------:R-:W-:Y:S01]  /*0f20*/  LOP3.LUT R0, R0, 0x7f800000, RZ, 0xfc, !PT ;  /* 0x7f80000000007812 */ /* 0x000fe200078efcff */
[----:B------:R-:W-:Y:S06]  /*0f30*/  BRA `(.L_x_23) ;  /* 0x0000000000147947 */ /* 0x000fec0003800000 */
.L_x_17:
[----:B------:R-:W-:Y:S01]  /*0f40*/  LOP3.LUT R0, R13, 0x80000000, R12, 0x48, !PT ;  /* 0x800000000d007812 */ /* 0x000fe200078e480c */
[----:B------:R-:W-:Y:S06]  /*0f50*/  BRA `(.L_x_23) ;  /* 0x00000000000c7947 */ /* 0x000fec0003800000 */
.L_x_16:
[----:B------:R-:W0:Y:S01]  /*0f60*/  MUFU.RSQ R0, -QNAN ;  /* 0xffc0000000007908 */ /* 0x000e220000001400 */
[----:B------:R-:W-:Y:S05]  /*0f70*/  BRA `(.L_x_23) ;  /* 0x0000000000047947 */ /* 0x000fea0003800000 */
.L_x_15:
[----:B------:R-:W-:-:S07]  /*0f80*/  FADD.FTZ R0, R0, R3 ;  /* 0x0000000300007221 */ /* 0x000fce0000010000 */
.L_x_23:
[----:B------:R-:W-:Y:S05]  /*0f90*/  BSYNC.RECONVERGENT B1 ;  /* 0x0000000000017941 */ /* 0x000fea0003800200 */
.L_x_13:
[----:B------:R-:W-:Y:S02]  /*0fa0*/  IMAD.MOV.U32 R10, RZ, RZ, R6 ;  /* 0x000000ffff0a7224 */ /* 0x000fe400078e0006 */
[----:B------:R-:W-:-:S04]  /*0fb0*/  IMAD.MOV.U32 R11, RZ, RZ, 0x0 ;  /* 0x00000000ff0b7424 */ /* 0x000fc800078e00ff */
[----:B0-----:R-:W-:Y:S05]  /*0fc0*/  RET.REL.NODEC R10 `(causal_softmax_offset_f32) ;  /* 0xfffffff00a0c7950 */ /* 0x001fea0003c3ffff */
.L_x_24:
[----:B------:R-:W-:-:S00]  /*0fd0*/  BRA `(.L_x_24) ;  /* 0xfffffffc00fc7947 */ /* 0x000fc0000383ffff */
[----:B------:R-:W-:-:S00]  /*0fe0*/  NOP ;  /* 0x0000000000007918 */ /* 0x000fc00000000000 */
        /* <DEDUP_REMOVED lines=9> */
.L_x_25:


//--------------------- .nv.shared.causal_softmax_offset_f32 --------------------------
	.section	.nv.shared.causal_softmax_offset_f32,"aw",@nobits
	.sectionflags	@""
	.align	16
	.zero		1024


//--------------------- .nv.shared.reserved.0     --------------------------
	.section	.nv.shared.reserved.0,"aw",@nobits
	.weak		__nv_reservedSMEM_offset_0_alias
	.size		__nv_reservedSMEM_offset_0_alias, 0, 64
	.other		__nv_reservedSMEM_offset_0_alias,@"STO_CUDA_RESERVED_SHARED STV_DEFAULT"
__nv_reservedSMEM_offset_0_alias:
	.zero		0
	.zero		64


//--------------------- .nv.constant0.causal_softmax_offset_f32 --------------------------
	.section	.nv.constant0.causal_softmax_offset_f32,"a",@progbits
	.sectionflags	@""
	.align	4
.nv.constant0.causal_softmax_offset_f32:
	.zero		928


//--------------------- SYMBOLS --------------------------

	.type		.nv.reservedSmem.offset0,@object
	.size		.nv.reservedSmem.offset0,0x4
	.type		.nv.reservedSmem.cap,@object
	.size		.nv.reservedSmem.cap,0x4
